	.headerflags	@"EF_CUDA_TEXMODE_UNIFIED EF_CUDA_64BIT_ADDRESS EF_CUDA_ACCELERATORS EF_CUDA_SM90 EF_CUDA_VIRTUAL_SM(EF_CUDA_SM90)"
	.elftype	@"ET_EXEC"


//--------------------- .nv.info                  --------------------------
	.section	.nv.info,"",@"SHT_CUDA_INFO"
	.align	4


	//----- nvinfo : EIATTR_REGCOUNT
	.align		4
        /*0000*/ 	.byte	0x04, 0x2f
        /*0002*/ 	.short	(.L_3 - .L_2)
	.align		4
.L_2:
        /*0004*/ 	.word	index@(triton_poi_fused__native_batch_norm_legit_no_training_add_native_batch_norm_backward_relu_19)
        /*0008*/ 	.word	0x00000024


	//----- nvinfo : EIATTR_MIN_STACK_SIZE
	.align		4
.L_3:
        /*000c*/ 	.byte	0x04, 0x12
        /*000e*/ 	.short	(.L_5 - .L_4)
	.align		4
.L_4:
        /*0010*/ 	.word	index@(triton_poi_fused__native_batch_norm_legit_no_training_add_native_batch_norm_backward_relu_19)
        /*0014*/ 	.word	0x00000000


	//----- nvinfo : EIATTR_FRAME_SIZE
	.align		4
.L_5:
        /*0018*/ 	.byte	0x04, 0x11
        /*001a*/ 	.short	(.L_7 - .L_6)
	.align		4
.L_6:
        /*001c*/ 	.word	index@(triton_poi_fused__native_batch_norm_legit_no_training_add_native_batch_norm_backward_relu_19)
        /*0020*/ 	.word	0x00000000


	//----- nvinfo : EIATTR_MIN_STACK_SIZE
	.align		4
.L_7:
        /*0024*/ 	.byte	0x04, 0x12
        /*0026*/ 	.short	(.L_9 - .L_8)
	.align		4
.L_8:
        /*0028*/ 	.word	index@(triton_poi_fused__native_batch_norm_legit_no_training_add_native_batch_norm_backward_relu_19)
        /*002c*/ 	.word	0x00000000
.L_9:


//--------------------- .nv.info.triton_poi_fused__native_batch_norm_legit_no_training_add_native_batch_norm_backward_relu_19 --------------------------
	.section	.nv.info.triton_poi_fused__native_batch_norm_legit_no_training_add_native_batch_norm_backward_relu_19,"",@"SHT_CUDA_INFO"
	.sectionflags	@""
	.align	4


	//----- nvinfo : EIATTR_CUDA_API_VERSION
	.align		4
        /*0000*/ 	.byte	0x04, 0x37
        /*0002*/ 	.short	(.L_11 - .L_10)
.L_10:
        /*0004*/ 	.word	0x0000007c


	//----- nvinfo : EIATTR_KPARAM_INFO
	.align		4
.L_11:
        /*0008*/ 	.byte	0x04, 0x17
        /*000a*/ 	.short	(.L_13 - .L_12)
.L_12:
        /*000c*/ 	.word	0x00000000
        /*0010*/ 	.short	0x0009
        /*0012*/ 	.short	0x0048
        /*0014*/ 	.byte	0x00, 0xf0, 0x11, 0x00


	//----- nvinfo : EIATTR_KPARAM_INFO
	.align		4
.L_13:
        /*0018*/ 	.byte	0x04, 0x17
        /*001a*/ 	.short	(.L_15 - .L_14)
.L_14:
        /*001c*/ 	.word	0x00000000
        /*0020*/ 	.short	0x0008
        /*0022*/ 	.short	0x0040
        /*0024*/ 	.byte	0x00, 0xf4, 0x21, 0x00


	//----- nvinfo : EIATTR_KPARAM_INFO
	.align		4
.L_15:
        /*0028*/ 	.byte	0x04, 0x17
        /*002a*/ 	.short	(.L_17 - .L_16)
.L_16:
        /*002c*/ 	.word	0x00000000
        /*0030*/ 	.short	0x0007
        /*0032*/ 	.short	0x0038
        /*0034*/ 	.byte	0x00, 0xf4, 0x21, 0x00


	//----- nvinfo : EIATTR_KPARAM_INFO
	.align		4
.L_17:
        /*0038*/ 	.byte	0x04, 0x17
        /*003a*/ 	.short	(.L_19 - .L_18)
.L_18:
        /*003c*/ 	.word	0x00000000
        /*0040*/ 	.short	0x0006
        /*0042*/ 	.short	0x0030
        /*0044*/ 	.byte	0x00, 0xf4, 0x21, 0x00


	//----- nvinfo : EIATTR_KPARAM_INFO
	.align		4
.L_19:
        /*0048*/ 	.byte	0x04, 0x17
        /*004a*/ 	.short	(.L_21 - .L_20)
.L_20:
        /*004c*/ 	.word	0x00000000
        /*0050*/ 	.short	0x0005
        /*0052*/ 	.short	0x0028
        /*0054*/ 	.byte	0x00, 0xf4, 0x21, 0x00


	//----- nvinfo : EIATTR_KPARAM_INFO
	.align		4
.L_21:
        /*0058*/ 	.byte	0x04, 0x17
        /*005a*/ 	.short	(.L_23 - .L_22)
.L_22:
        /*005c*/ 	.word	0x00000000
        /*0060*/ 	.short	0x0004
        /*0062*/ 	.short	0x0020
        /*0064*/ 	.byte	0x00, 0xf4, 0x21, 0x00


	//----- nvinfo : EIATTR_KPARAM_INFO
	.align		4
.L_23:
        /*0068*/ 	.byte	0x04, 0x17
        /*006a*/ 	.short	(.L_25 - .L_24)
.L_24:
        /*006c*/ 	.word	0x00000000
        /*0070*/ 	.short	0x0003
        /*0072*/ 	.short	0x0018
        /*0074*/ 	.byte	0x00, 0xf4, 0x21, 0x00


	//----- nvinfo : EIATTR_KPARAM_INFO
	.align		4
.L_25:
        /*0078*/ 	.byte	0x04, 0x17
        /*007a*/ 	.short	(.L_27 - .L_26)
.L_26:
        /*007c*/ 	.word	0x00000000
        /*0080*/ 	.short	0x0002
        /*0082*/ 	.short	0x0010
        /*0084*/ 	.byte	0x00, 0xf4, 0x21, 0x00


	//----- nvinfo : EIATTR_KPARAM_INFO
	.align		4
.L_27:
        /*0088*/ 	.byte	0x04, 0x17
        /*008a*/ 	.short	(.L_29 - .L_28)
.L_28:
        /*008c*/ 	.word	0x00000000
        /*0090*/ 	.short	0x0001
        /*0092*/ 	.short	0x0008
        /*0094*/ 	.byte	0x00, 0xf4, 0x21, 0x00


	//----- nvinfo : EIATTR_KPARAM_INFO
	.align		4
.L_29:
        /*0098*/ 	.byte	0x04, 0x17
        /*009a*/ 	.short	(.L_31 - .L_30)
.L_30:
        /*009c*/ 	.word	0x00000000
        /*00a0*/ 	.short	0x0000
        /*00a2*/ 	.short	0x0000
        /*00a4*/ 	.byte	0x00, 0xf4, 0x21, 0x00


	//----- nvinfo : EIATTR_SPARSE_MMA_MASK
	.align		4
.L_31:
        /*00a8*/ 	.byte	0x03, 0x50
        /*00aa*/ 	.short	0x0000


	//----- nvinfo : EIATTR_MAXREG_COUNT
	.align		4
        /*00ac*/ 	.byte	0x03, 0x1b
        /*00ae*/ 	.short	0x00ff


	//----- nvinfo : EIATTR_EXIT_INSTR_OFFSETS
	.align		4
        /*00b0*/ 	.byte	0x04, 0x1c
        /*00b2*/ 	.short	(.L_33 - .L_32)


	//   ....[0]....
.L_32:
        /*00b4*/ 	.word	0x000008d0


	//----- nvinfo : EIATTR_REQNTID
	.align		4
.L_33:
        /*00b8*/ 	.byte	0x04, 0x10
        /*00ba*/ 	.short	(.L_35 - .L_34)
.L_34:
        /*00bc*/ 	.word	0x00000080
        /*00c0*/ 	.word	0x00000001
        /*00c4*/ 	.word	0x00000001


	//----- nvinfo : EIATTR_CBANK_PARAM_SIZE
	.align		4
.L_35:
        /*00c8*/ 	.byte	0x03, 0x19
        /*00ca*/ 	.short	0x004c


	//----- nvinfo : EIATTR_PARAM_CBANK
	.align		4
        /*00cc*/ 	.byte	0x04, 0x0a
        /*00ce*/ 	.short	(.L_37 - .L_36)
	.align		4
.L_36:
        /*00d0*/ 	.word	index@(.nv.constant0.triton_poi_fused__native_batch_norm_legit_no_training_add_native_batch_norm_backward_relu_19)
        /*00d4*/ 	.short	0x0210
        /*00d6*/ 	.short	0x004c


	//----- nvinfo : EIATTR_SW_WAR
	.align		4
.L_37:
        /*00d8*/ 	.byte	0x04, 0x36
        /*00da*/ 	.short	(.L_39 - .L_38)
.L_38:
        /*00dc*/ 	.word	0x00000008
.L_39:


//--------------------- .nv.callgraph             --------------------------
	.section	.nv.callgraph,"",@"SHT_CUDA_CALLGRAPH"
	.align	4
	.sectionentsize	8
	.align		4
        /*0000*/ 	.word	0x00000000
	.align		4
        /*0004*/ 	.word	0xffffffff
	.align		4
        /*0008*/ 	.word	0x00000000
	.align		4
        /*000c*/ 	.word	0xfffffffe
	.align		4
        /*0010*/ 	.word	0x00000000
	.align		4
        /*0014*/ 	.word	0xfffffffd
	.align		4
        /*0018*/ 	.word	0x00000000
	.align		4
        /*001c*/ 	.word	0xfffffffc


//--------------------- .nv.constant4             --------------------------
	.section	.nv.constant4,"a",@progbits
	.align	8
	.align		8
.nv.constant4:
        /*0000*/ 	.dword	_$_str
	.align		8
        /*0008*/ 	.dword	_$_str_$_2


//--------------------- .text.triton_poi_fused__native_batch_norm_legit_no_training_add_native_batch_norm_backward_relu_19 --------------------------
	.section	.text.triton_poi_fused__native_batch_norm_legit_no_training_add_native_batch_norm_backward_relu_19,"ax",@progbits
	.align	128
        .global         triton_poi_fused__native_batch_norm_legit_no_training_add_native_batch_norm_backward_relu_19
        .type           triton_poi_fused__native_batch_norm_legit_no_training_add_native_batch_norm_backward_relu_19,@function
        .size           triton_poi_fused__native_batch_norm_legit_no_training_add_native_batch_norm_backward_relu_19,(.L_x_1 - triton_poi_fused__native_batch_norm_legit_no_training_add_native_batch_norm_backward_relu_19)
        .other          triton_poi_fused__native_batch_norm_legit_no_training_add_native_batch_norm_backward_relu_19,@"STO_CUDA_ENTRY STV_DEFAULT"
triton_poi_fused__native_batch_norm_legit_no_training_add_native_batch_norm_backward_relu_19:
.text.triton_poi_fused__native_batch_norm_legit_no_training_add_native_batch_norm_backward_relu_19:
[----:B------:R-:W-:Y:S01]  /*0000*/  LDC R1, c[0x0][0x28] ;  /* 0x00000a00ff017b82 */ /* 0x000fe20000000800 */
[----:B------:R-:W1:Y:S07]  /*0010*/  S2R R0, SR_TID.X ;  /* 0x0000000000007919 */ /* 0x000e6e0000002100 */
[----:B------:R-:W2:Y:S01]  /*0020*/  LDC.64 R20, c[0x0][0x230] ;  /* 0x00008c00ff147b82 */ /* 0x000ea20000000a00 */
[----:B------:R-:W-:Y:S01]  /*0030*/  ULDC.64 UR4, c[0x0][0x208] ;  /* 0x0000820000047ab9 */ /* 0x000fe20000000a00 */
[----:B------:R-:W3:Y:S06]  /*0040*/  S2R R5, SR_CTAID.X ;  /* 0x0000000000057919 */ /* 0x000eec0000002500 */
[----:B------:R-:W4:Y:S08]  /*0050*/  LDC.64 R26, c[0x0][0x210] ;  /* 0x00008400ff1a7b82 */ /* 0x000f300000000a00 */
[----:B------:R-:W5:Y:S08]  /*0060*/  LDC.64 R28, c[0x0][0x218] ;  /* 0x00008600ff1c7b82 */ /* 0x000f700000000a00 */
[----:B------:R-:W5:Y:S01]  /*0070*/  LDC.64 R30, c[0x0][0x220] ;  /* 0x00008800ff1e7b82 */ /* 0x000f620000000a00 */
[----:B-1----:R-:W-:-:S02]  /*0080*/  SHF.L.U32 R0, R0, 0x2, RZ ;  /* 0x0000000200007819 */ /* 0x002fc400000006ff */
[----:B---3--:R-:W-:Y:S02]  /*0090*/  SHF.R.S32.HI R3, RZ, 0x15, R5 ;  /* 0x00000015ff037819 */ /* 0x008fe40000011405 */
[----:B------:R-:W-:Y:S02]  /*00a0*/  LOP3.LUT R0, R0, 0x1fc, RZ, 0xc0, !PT ;  /* 0x000001fc00007812 */ /* 0x000fe400078ec0ff */
[----:B------:R-:W-:Y:S02]  /*00b0*/  SGXT R3, R3, 0x1 ;  /* 0x000000010303781a */ /* 0x000fe40000000200 */
[----:B------:R-:W-:-:S04]  /*00c0*/  LEA R2, R5, R0, 0xa ;  /* 0x0000000005027211 */ /* 0x000fc800078e50ff */
[----:B------:R-:W-:-:S04]  /*00d0*/  LEA.HI R3, R3, R2, RZ, 0x7 ;  /* 0x0000000203037211 */ /* 0x000fc800078f38ff */
[----:B------:R-:W-:-:S04]  /*00e0*/  LOP3.LUT R3, R3, 0xffffff80, RZ, 0xc0, !PT ;  /* 0xffffff8003037812 */ /* 0x000fc800078ec0ff */
[----:B------:R-:W-:-:S05]  /*00f0*/  IADD3 R24, R2, -R3, RZ ;  /* 0x8000000302187210 */ /* 0x000fca0007ffe0ff */
[----:B--2---:R-:W-:-:S06]  /*0100*/  IMAD.WIDE R20, R24, 0x4, R20 ;  /* 0x0000000418147825 */ /* 0x004fcc00078e0214 */
[----:B------:R-:W2:Y:S01]  /*0110*/  LDG.E.EL.128 R20, desc[UR4][R20.64] ;  /* 0x0000000414147981 */ /* 0x000ea2000c2e1d00 */
[----:B----4-:R-:W-:-:S04]  /*0120*/  IMAD.WIDE R26, R2, 0x4, R26 ;  /* 0x00000004021a7825 */ /* 0x010fc800078e021a */
[C---:B-----5:R-:W-:Y:S01]  /*0130*/  IMAD.WIDE R28, R2.reuse, 0x4, R28 ;  /* 0x00000004021c7825 */ /* 0x060fe200078e021c */
[----:B------:R-:W3:Y:S04]  /*0140*/  LDG.E.128 R4, desc[UR4][R26.64] ;  /* 0x000000041a047981 */ /* 0x000ee8000c1e1d00 */
[----:B------:R-:W3:Y:S04]  /*0150*/  LDG.E.128 R12, desc[UR4][R28.64] ;  /* 0x000000041c0c7981 */ /* 0x000ee8000c1e1d00 */
[----:B------:R3:W4:Y:S04]  /*0160*/  LDG.E.128 R8, desc[UR4][R26.64+0x800] ;  /* 0x000800041a087981 */ /* 0x000728000c1e1d00 */
[----:B------:R1:W4:Y:S01]  /*0170*/  LDG.E.128 R16, desc[UR4][R28.64+0x800] ;  /* 0x000800041c107981 */ /* 0x000322000c1e1d00 */
[----:B0-----:R-:W-:-:S04]  /*0180*/  IMAD.WIDE R30, R2, 0x4, R30 ;  /* 0x00000004021e7825 */ /* 0x001fc800078e021e */
[----:B--2---:R-:W-:Y:S01]  /*0190*/  FADD R0, R20, 9.9999997473787516356e-06 ;  /* 0x3727c5ac14007421 */ /* 0x004fe20000000000 */
[----:B------:R-:W-:Y:S01]  /*01a0*/  FADD R3, R22, 9.9999997473787516356e-06 ;  /* 0x3727c5ac16037421 */ /* 0x000fe20000000000 */
[----:B------:R-:W-:Y:S01]  /*01b0*/  FADD R21, R21, 9.9999997473787516356e-06 ;  /* 0x3727c5ac15157421 */ /* 0x000fe20000000000 */
[----:B------:R-:W-:Y:S01]  /*01c0*/  FADD R23, R23, 9.9999997473787516356e-06 ;  /* 0x3727c5ac17177421 */ /* 0x000fe20000000000 */
[----:B------:R-:W0:Y:S01]  /*01d0*/  MUFU.SQRT R25, R0 ;  /* 0x0000000000197308 */ /* 0x000e220000002000 */
[----:B------:R-:W-:Y:S01]  /*01e0*/  HFMA2.MMA R20, -RZ, RZ, 1.625, 0 ;  /* 0x3e800000ff147435 */ /* 0x000fe200000001ff */
[----:B---3--:R-:W-:Y:S01]  /*01f0*/  FADD R27, R6, R14 ;  /* 0x0000000e061b7221 */ /* 0x008fe20000000000 */
[----:B-1----:R-:W-:-:S05]  /*0200*/  FADD R28, R7, R15 ;  /* 0x0000000f071c7221 */ /* 0x002fca0000000000 */
[----:B------:R-:W1:Y:S01]  /*0210*/  MUFU.SQRT R33, R3 ;  /* 0x0000000300217308 */ /* 0x000e620000002000 */
[----:B0-----:R-:W-:-:S07]  /*0220*/  FSETP.GT.AND P6, PT, R25, 8.50705917302346158658e+37, PT ;  /* 0x7e8000001900780b */ /* 0x001fce0003fc4000 */
[----:B------:R-:W0:Y:S01]  /*0230*/  MUFU.SQRT R32, R21 ;  /* 0x0000001500207308 */ /* 0x000e220000002000 */
[----:B------:R-:W-:Y:S02]  /*0240*/  FSETP.GEU.AND P5, PT, R25, 1.175494350822287508e-38, PT ;  /* 0x008000001900780b */ /* 0x000fe40003fae000 */
[----:B------:R-:W-:Y:S02]  /*0250*/  FSEL R26, R20, 1, P6 ;  /* 0x3f800000141a7808 */ /* 0x000fe40003000000 */
[----:B-1----:R-:W-:-:S03]  /*0260*/  FSETP.GT.AND P2, PT, R33, 8.50705917302346158658e+37, PT ;  /* 0x7e8000002100780b */ /* 0x002fc60003f44000 */
[----:B------:R1:W2:Y:S01]  /*0270*/  MUFU.SQRT R22, R23 ;  /* 0x0000001700167308 */ /* 0x0002a20000002000 */
[----:B------:R-:W-:Y:S01]  /*0280*/  FSETP.GEU.AND P0, PT, R33, 1.175494350822287508e-38, PT ;  /* 0x008000002100780b */ /* 0x000fe20003f0e000 */
[----:B------:R-:W-:-:S04]  /*0290*/  @P6 FMUL R25, R25, 0.25 ;  /* 0x3e80000019196820 */ /* 0x000fc80000400000 */
[----:B------:R-:W-:Y:S01]  /*02a0*/  @!P5 FMUL R26, R26, 16777216 ;  /* 0x4b8000001a1ad820 */ /* 0x000fe20000400000 */
[C---:B0-----:R-:W-:Y:S01]  /*02b0*/  FSETP.GT.AND P4, PT, R32.reuse, 8.50705917302346158658e+37, PT ;  /* 0x7e8000002000780b */ /* 0x041fe20003f84000 */
[----:B------:R-:W-:Y:S01]  /*02c0*/  @!P5 FMUL R25, R25, 16777216 ;  /* 0x4b8000001919d820 */ /* 0x000fe20000400000 */
[----:B------:R-:W-:Y:S02]  /*02d0*/  FSETP.GEU.AND P3, PT, R32, 1.175494350822287508e-38, PT ;  /* 0x008000002000780b */ /* 0x000fe40003f6e000 */
[----:B-1----:R-:W-:Y:S01]  /*02e0*/  FSEL R23, R20, 1, P4 ;  /* 0x3f80000014177808 */ /* 0x002fe20002000000 */
[----:B------:R-:W-:Y:S02]  /*02f0*/  @P2 FMUL R33, R33, 0.25 ;  /* 0x3e80000021212820 */ /* 0x000fe40000400000 */
[----:B------:R-:W0:Y:S01]  /*0300*/  MUFU.RCP R25, R25 ;  /* 0x0000001900197308 */ /* 0x000e220000001000 */
[C---:B--2---:R-:W-:Y:S01]  /*0310*/  FSETP.GT.AND P1, PT, R22.reuse, 8.50705917302346158658e+37, PT ;  /* 0x7e8000001600780b */ /* 0x044fe20003f24000 */
[----:B------:R-:W-:Y:S01]  /*0320*/  @!P0 FMUL R33, R33, 16777216 ;  /* 0x4b80000021218820 */ /* 0x000fe20000400000 */
[----:B------:R-:W-:-:S03]  /*0330*/  FSETP.GEU.AND P6, PT, R22, 1.175494350822287508e-38, PT ;  /* 0x008000001600780b */ /* 0x000fc60003fce000 */
[----:B------:R-:W-:Y:S02]  /*0340*/  @P4 FMUL R32, R32, 0.25 ;  /* 0x3e80000020204820 */ /* 0x000fe40000400000 */
[----:B------:R-:W1:Y:S01]  /*0350*/  MUFU.RCP R21, R33 ;  /* 0x0000002100157308 */ /* 0x000e620000001000 */
[----:B------:R-:W-:Y:S01]  /*0360*/  @!P3 FMUL R23, R23, 16777216 ;  /* 0x4b8000001717b820 */ /* 0x000fe20000400000 */
[----:B------:R-:W-:-:S04]  /*0370*/  @!P3 FMUL R32, R32, 16777216 ;  /* 0x4b8000002020b820 */ /* 0x000fc80000400000 */
[----:B------:R-:W-:Y:S01]  /*0380*/  @P1 FMUL R22, R22, 0.25 ;  /* 0x3e80000016161820 */ /* 0x000fe20000400000 */
[----:B0-----:R-:W-:Y:S01]  /*0390*/  FMUL R3, R25, R26 ;  /* 0x0000001a19037220 */ /* 0x001fe20000400000 */
[----:B------:R-:W-:Y:S01]  /*03a0*/  FSEL R26, R20, 1, P2 ;  /* 0x3f800000141a7808 */ /* 0x000fe20001000000 */
[----:B------:R-:W0:Y:S01]  /*03b0*/  MUFU.RCP R0, R32 ;  /* 0x0000002000007308 */ /* 0x000e220000001000 */
[----:B------:R-:W-:Y:S01]  /*03c0*/  FADD R25, R4, R12 ;  /* 0x0000000c04197221 */ /* 0x000fe20000000000 */
[----:B------:R-:W-:Y:S02]  /*03d0*/  @!P6 FMUL R22, R22, 16777216 ;  /* 0x4b8000001616e820 */ /* 0x000fe40000400000 */
[----:B------:R-:W-:-:S04]  /*03e0*/  @!P0 FMUL R26, R26, 16777216 ;  /* 0x4b8000001a1a8820 */ /* 0x000fc80000400000 */
[----:B-1----:R-:W-:Y:S01]  /*03f0*/  FMUL R21, R21, R26 ;  /* 0x0000001a15157220 */ /* 0x002fe20000400000 */
[----:B------:R-:W-:Y:S01]  /*0400*/  FADD R26, R5, R13 ;  /* 0x0000000d051a7221 */ /* 0x000fe20000000000 */
[----:B------:R-:W1:Y:S01]  /*0410*/  MUFU.RCP R22, R22 ;  /* 0x0000001600167308 */ /* 0x000e620000001000 */
[----:B------:R-:W2:Y:S01]  /*0420*/  LDC.64 R4, c[0x0][0x228] ;  /* 0x00008a00ff047b82 */ /* 0x000ea20000000a00 */
[----:B------:R-:W3:Y:S01]  /*0430*/  LDG.E.128 R12, desc[UR4][R30.64] ;  /* 0x000000041e0c7981 */ /* 0x000ee2000c1e1d00 */
[----:B0-----:R-:W-:Y:S01]  /*0440*/  FMUL R0, R0, R23 ;  /* 0x0000001700007220 */ /* 0x001fe20000400000 */
[----:B------:R-:W-:-:S05]  /*0450*/  FSEL R23, R20, 1, P1 ;  /* 0x3f80000014177808 */ /* 0x000fca0000800000 */
[----:B------:R-:W-:-:S04]  /*0460*/  @!P6 FMUL R23, R23, 16777216 ;  /* 0x4b8000001717e820 */ /* 0x000fc80000400000 */
[----:B-1----:R-:W-:Y:S01]  /*0470*/  FMUL R20, R22, R23 ;  /* 0x0000001716147220 */ /* 0x002fe20000400000 */
[----:B----4-:R-:W-:Y:S01]  /*0480*/  FADD R23, R8, R16 ;  /* 0x0000001008177221 */ /* 0x010fe20000000000 */
[----:B------:R-:W-:Y:S01]  /*0490*/  FADD R22, R9, R17 ;  /* 0x0000001109167221 */ /* 0x000fe20000000000 */
[----:B------:R-:W-:Y:S01]  /*04a0*/  FADD R17, R10, R18 ;  /* 0x000000120a117221 */ /* 0x000fe20000000000 */
[----:B------:R-:W-:Y:S02]  /*04b0*/  FADD R16, R11, R19 ;  /* 0x000000130b107221 */ /* 0x000fe40000000000 */
[----:B------:R-:W0:Y:S01]  /*04c0*/  LDC.64 R18, c[0x0][0x238] ;  /* 0x00008e00ff127b82 */ /* 0x000e220000000a00 */
[C---:B--2---:R-:W-:Y:S02]  /*04d0*/  IMAD.WIDE R8, R24.reuse, 0x4, R4 ;  /* 0x0000000418087825 */ /* 0x044fe400078e0204 */
[----:B------:R1:W2:Y:S04]  /*04e0*/  LDG.E.128 R4, desc[UR4][R30.64+0x800] ;  /* 0x000800041e047981 */ /* 0x0002a8000c1e1d00 */
[----:B------:R-:W4:Y:S01]  /*04f0*/  LDG.E.EL.128 R8, desc[UR4][R8.64] ;  /* 0x0000000408087981 */ /* 0x000f22000c2e1d00 */
[----:B-1----:R-:W1:Y:S01]  /*0500*/  LDC.64 R30, c[0x0][0x248] ;  /* 0x00009200ff1e7b82 */ /* 0x002e620000000a00 */
[----:B0-----:R-:W-:-:S04]  /*0510*/  IMAD.WIDE R18, R24, 0x4, R18 ;  /* 0x0000000418127825 */ /* 0x001fc800078e0212 */
[----:B---3--:R-:W-:Y:S01]  /*0520*/  FADD R26, R13, R26 ;  /* 0x0000001a0d1a7221 */ /* 0x008fe20000000000 */
[----:B------:R-:W-:Y:S02]  /*0530*/  FADD R25, R12, R25 ;  /* 0x000000190c197221 */ /* 0x000fe40000000000 */
[----:B------:R-:W0:Y:S01]  /*0540*/  LDC.64 R12, c[0x0][0x240] ;  /* 0x00009000ff0c7b82 */ /* 0x000e220000000a00 */
[----:B------:R-:W-:Y:S01]  /*0550*/  FADD R27, R14, R27 ;  /* 0x0000001b0e1b7221 */ /* 0x000fe20000000000 */
[----:B------:R-:W-:Y:S01]  /*0560*/  FADD R28, R15, R28 ;  /* 0x0000001c0f1c7221 */ /* 0x000fe20000000000 */
[----:B--2---:R-:W-:Y:S01]  /*0570*/  FADD R17, R6, R17 ;  /* 0x0000001106117221 */ /* 0x004fe20000000000 */
[----:B0-----:R-:W-:-:S04]  /*0580*/  IMAD.WIDE R12, R24, 0x4, R12 ;  /* 0x00000004180c7825 */ /* 0x001fc800078e020c */
[----:B------:R-:W-:Y:S01]  /*0590*/  FADD R24, R7, R16 ;  /* 0x0000001007187221 */ /* 0x000fe20000000000 */
[C---:B----4-:R-:W-:Y:S01]  /*05a0*/  FADD R6, -R10.reuse, R27 ;  /* 0x0000001b0a067221 */ /* 0x050fe20000000100 */
[----:B------:R-:W-:Y:S02]  /*05b0*/  FADD R10, -R10, R17 ;  /* 0x000000110a0a7221 */ /* 0x000fe40000000100 */
[----:B------:R-:W2:Y:S04]  /*05c0*/  LDG.E.EL.128 R16, desc[UR4][R18.64] ;  /* 0x0000000412107981 */ /* 0x000ea8000c2e1d00 */
[----:B------:R-:W2:Y:S01]  /*05d0*/  LDG.E.EL.128 R12, desc[UR4][R12.64] ;  /* 0x000000040c0c7981 */ /* 0x000ea2000c2e1d00 */
[----:B------:R-:W-:Y:S01]  /*05e0*/  FADD R22, R5, R22 ;  /* 0x0000001605167221 */ /* 0x000fe20000000000 */
[C---:B------:R-:W-:Y:S01]  /*05f0*/  FMUL R7, R21.reuse, R6 ;  /* 0x0000000615077220 */ /* 0x040fe20000400000 */
[----:B------:R-:W-:Y:S01]  /*0600*/  FMUL R5, R21, R10 ;  /* 0x0000000a15057220 */ /* 0x000fe20000400000 */
[----:B------:R-:W-:Y:S01]  /*0610*/  FADD R23, R4, R23 ;  /* 0x0000001704177221 */ /* 0x000fe20000000000 */
[----:B------:R-:W-:-:S03]  /*0620*/  FADD R4, -R8, R25 ;  /* 0x0000001908047221 */ /* 0x000fc60000000100 */
[----:B------:R-:W-:Y:S01]  /*0630*/  FADD R8, -R8, R23 ;  /* 0x0000001708087221 */ /* 0x000fe20000000100 */
[----:B------:R-:W-:Y:S01]  /*0640*/  FMUL R25, R3, R4 ;  /* 0x0000000403197220 */ /* 0x000fe20000400000 */
[----:B-1----:R-:W-:-:S04]  /*0650*/  IMAD.WIDE R30, R2, 0x4, R30 ;  /* 0x00000004021e7825 */ /* 0x002fc800078e021e */
[C-C-:B--2---:R-:W-:Y:S01]  /*0660*/  FFMA R21, R18.reuse, R7, R14.reuse ;  /* 0x0000000712157223 */ /* 0x144fe2000000000e */
[----:B------:R-:W-:Y:S01]  /*0670*/  FFMA R14, R18, R5, R14 ;  /* 0x00000005120e7223 */ /* 0x000fe2000000000e */
[C---:B------:R-:W-:Y:S01]  /*0680*/  FADD R5, -R9.reuse, R26 ;  /* 0x0000001a09057221 */ /* 0x040fe20000000100 */
[----:B------:R-:W-:Y:S01]  /*0690*/  FADD R9, -R9, R22 ;  /* 0x0000001609097221 */ /* 0x000fe20000000100 */
[C---:B------:R-:W-:Y:S01]  /*06a0*/  FADD R7, -R11.reuse, R28 ;  /* 0x0000001c0b077221 */ /* 0x040fe20000000100 */
[----:B------:R-:W0:Y:S01]  /*06b0*/  LDC.64 R22, c[0x0][0x250] ;  /* 0x00009400ff167b82 */ /* 0x000e220000000a00 */
[----:B------:R-:W-:Y:S02]  /*06c0*/  FADD R11, -R11, R24 ;  /* 0x000000180b0b7221 */ /* 0x000fe40000000100 */
[C---:B------:R-:W-:Y:S02]  /*06d0*/  FMUL R18, R20.reuse, R7 ;  /* 0x0000000714127220 */ /* 0x040fe40000400000 */
[----:B------:R-:W-:Y:S01]  /*06e0*/  FMUL R20, R20, R11 ;  /* 0x0000000b14147220 */ /* 0x000fe20000400000 */
[----:B------:R-:W-:Y:S01]  /*06f0*/  FMUL R24, R0, R5 ;  /* 0x0000000500187220 */ /* 0x000fe20000400000 */
[----:B------:R-:W-:-:S02]  /*0700*/  FFMA R18, R19, R18, R15 ;  /* 0x0000001213127223 */ /* 0x000fc4000000000f */
[----:B------:R-:W-:Y:S01]  /*0710*/  FFMA R15, R19, R20, R15 ;  /* 0x00000014130f7223 */ /* 0x000fe2000000000f */
[----:B------:R-:W-:Y:S01]  /*0720*/  FMUL R20, R0, R9 ;  /* 0x0000000900147220 */ /* 0x000fe20000400000 */
[----:B------:R-:W-:Y:S01]  /*0730*/  FMUL R19, R3, R8 ;  /* 0x0000000803137220 */ /* 0x000fe20000400000 */
[C-C-:B------:R-:W-:Y:S01]  /*0740*/  FFMA R0, R17.reuse, R24, R13.reuse ;  /* 0x0000001811007223 */ /* 0x140fe2000000000d */
[C-C-:B------:R-:W-:Y:S01]  /*0750*/  FFMA R3, R16.reuse, R25, R12.reuse ;  /* 0x0000001910037223 */ /* 0x140fe2000000000c */
[----:B------:R-:W-:Y:S01]  /*0760*/  FFMA R13, R17, R20, R13 ;  /* 0x00000014110d7223 */ /* 0x000fe2000000000d */
[----:B------:R-:W-:Y:S01]  /*0770*/  FFMA R12, R16, R19, R12 ;  /* 0x00000013100c7223 */ /* 0x000fe2000000000c */
[C---:B------:R-:W-:Y:S02]  /*0780*/  FSETP.GEU.AND P6, PT, R15.reuse, RZ, PT ;  /* 0x000000ff0f00720b */ /* 0x040fe40003fce000 */
[----:B------:R-:W-:Y:S02]  /*0790*/  FSETP.GEU.AND P3, PT, R18, RZ, PT ;  /* 0x000000ff1200720b */ /* 0x000fe40003f6e000 */
[----:B------:R-:W-:-:S02]  /*07a0*/  SEL R15, R15, RZ, P6 ;  /* 0x000000ff0f0f7207 */ /* 0x000fc40003000000 */
[----:B------:R-:W-:Y:S02]  /*07b0*/  FSETP.GEU.AND P5, PT, R14, RZ, PT ;  /* 0x000000ff0e00720b */ /* 0x000fe40003fae000 */
[----:B------:R-:W-:Y:S02]  /*07c0*/  FSETP.GEU.AND P4, PT, R13, RZ, PT ;  /* 0x000000ff0d00720b */ /* 0x000fe40003f8e000 */
[----:B------:R-:W-:Y:S02]  /*07d0*/  FSETP.GEU.AND P0, PT, R12, RZ, PT ;  /* 0x000000ff0c00720b */ /* 0x000fe40003f0e000 */
[----:B------:R-:W-:Y:S02]  /*07e0*/  FSETP.GEU.AND P2, PT, R21, RZ, PT ;  /* 0x000000ff1500720b */ /* 0x000fe40003f4e000 */
[----:B------:R-:W-:Y:S02]  /*07f0*/  FSETP.GEU.AND P1, PT, R0, RZ, PT ;  /* 0x000000ff0000720b */ /* 0x000fe40003f2e000 */
[----:B------:R-:W-:-:S02]  /*0800*/  FSETP.GEU.AND P6, PT, R3, RZ, PT ;  /* 0x000000ff0300720b */ /* 0x000fc40003fce000 */
[----:B------:R-:W-:Y:S01]  /*0810*/  SEL R19, R18, RZ, P3 ;  /* 0x000000ff12137207 */ /* 0x000fe20001800000 */
[----:B0-----:R-:W-:Y:S01]  /*0820*/  IMAD.WIDE R22, R2, 0x4, R22 ;  /* 0x0000000402167825 */ /* 0x001fe200078e0216 */
[----:B------:R-:W-:Y:S02]  /*0830*/  SEL R14, R14, RZ, P5 ;  /* 0x000000ff0e0e7207 */ /* 0x000fe40002800000 */
[----:B------:R-:W-:Y:S02]  /*0840*/  SEL R13, R13, RZ, P4 ;  /* 0x000000ff0d0d7207 */ /* 0x000fe40002000000 */
[----:B------:R-:W-:Y:S02]  /*0850*/  SEL R18, R21, RZ, P2 ;  /* 0x000000ff15127207 */ /* 0x000fe40001000000 */
[----:B------:R-:W-:Y:S02]  /*0860*/  SEL R17, R0, RZ, P1 ;  /* 0x000000ff00117207 */ /* 0x000fe40000800000 */
[----:B------:R-:W-:-:S02]  /*0870*/  SEL R16, R3, RZ, P6 ;  /* 0x000000ff03107207 */ /* 0x000fc40003000000 */
[----:B------:R-:W-:-:S03]  /*0880*/  SEL R12, R12, RZ, P0 ;  /* 0x000000ff0c0c7207 */ /* 0x000fc60000000000 */
[----:B------:R-:W-:Y:S04]  /*0890*/  STG.E.128 desc[UR4][R30.64], R16 ;  /* 0x000000101e007986 */ /* 0x000fe8000c101d04 */
[----:B------:R-:W-:Y:S04]  /*08a0*/  STG.E.128 desc[UR4][R30.64+0x800], R12 ;  /* 0x0008000c1e007986 */ /* 0x000fe8000c101d04 */
[----:B------:R-:W-:Y:S04]  /*08b0*/  STG.E.128 desc[UR4][R22.64], R4 ;  /* 0x0000000416007986 */ /* 0x000fe8000c101d04 */
[----:B------:R-:W-:Y:S01]  /*08c0*/  STG.E.128 desc[UR4][R22.64+0x800], R8 ;  /* 0x0008000816007986 */ /* 0x000fe2000c101d04 */
[----:B------:R-:W-:Y:S05]  /*08d0*/  EXIT ;  /* 0x000000000000794d */ /* 0x000fea0003800000 */
.L_x_0:
[----:B------:R-:W-:-:S00]  /*08e0*/  BRA `(.L_x_0) ;  /* 0xfffffffc00fc7947 */ /* 0x000fc0000383ffff */
[----:B------:R-:W-:-:S00]  /*08f0*/  NOP ;  /* 0x0000000000007918 */ /* 0x000fc00000000000 */
        /* <DEDUP_REMOVED lines=8> */
.L_x_1:


//--------------------- .nv.global.init           --------------------------
	.section	.nv.global.init,"aw",@progbits
.nv.global.init:
	.type		_$_str,@object
	.size		_$_str,(_$_str_$_2 - _$_str)
_$_str:
        /*0000*/ 	.byte	0x5f, 0x5f, 0x43, 0x55, 0x44, 0x41, 0x5f, 0x46, 0x54, 0x5a, 0x00
	.type		_$_str_$_2,@object
	.size		_$_str_$_2,(.L_1 - _$_str_$_2)
_$_str_$_2:
        /*000b*/ 	.byte	0x5f, 0x5f, 0x43, 0x55, 0x44, 0x41, 0x5f, 0x50, 0x52, 0x45, 0x43, 0x5f, 0x53, 0x51, 0x52, 0x54
        /*001b*/ 	.byte	0x00
.L_1:


//--------------------- .nv.constant0.triton_poi_fused__native_batch_norm_legit_no_training_add_native_batch_norm_backward_relu_19 --------------------------
	.section	.nv.constant0.triton_poi_fused__native_batch_norm_legit_no_training_add_native_batch_norm_backward_relu_19,"a",@progbits
	.sectionflags	@""
	.align	4
.nv.constant0.triton_poi_fused__native_batch_norm_legit_no_training_add_native_batch_norm_backward_relu_19:
	.zero		604
